	.headerflags	@"EF_CUDA_TEXMODE_UNIFIED EF_CUDA_64BIT_ADDRESS EF_CUDA_ACCELERATORS EF_CUDA_SM90 EF_CUDA_VIRTUAL_SM(EF_CUDA_SM90)"
	.elftype	@"ET_EXEC"


//--------------------- .nv.info                  --------------------------
	.section	.nv.info,"",@"SHT_CUDA_INFO"
	.align	4


	//----- nvinfo : EIATTR_REGCOUNT
	.align		4
        /*0000*/ 	.byte	0x04, 0x2f
        /*0002*/ 	.short	(.L_1 - .L_0)
	.align		4
.L_0:
        /*0004*/ 	.word	index@(triton_poi_fused_exp_lift_fresh_minimum_0)
        /*0008*/ 	.word	0x0000000a


	//----- nvinfo : EIATTR_MIN_STACK_SIZE
	.align		4
.L_1:
        /*000c*/ 	.byte	0x04, 0x12
        /*000e*/ 	.short	(.L_3 - .L_2)
	.align		4
.L_2:
        /*0010*/ 	.word	index@(triton_poi_fused_exp_lift_fresh_minimum_0)
        /*0014*/ 	.word	0x00000000


	//----- nvinfo : EIATTR_FRAME_SIZE
	.align		4
.L_3:
        /*0018*/ 	.byte	0x04, 0x11
        /*001a*/ 	.short	(.L_5 - .L_4)
	.align		4
.L_4:
        /*001c*/ 	.word	index@(triton_poi_fused_exp_lift_fresh_minimum_0)
        /*0020*/ 	.word	0x00000000


	//----- nvinfo : EIATTR_MIN_STACK_SIZE
	.align		4
.L_5:
        /*0024*/ 	.byte	0x04, 0x12
        /*0026*/ 	.short	(.L_7 - .L_6)
	.align		4
.L_6:
        /*0028*/ 	.word	index@(triton_poi_fused_exp_lift_fresh_minimum_0)
        /*002c*/ 	.word	0x00000000
.L_7:


//--------------------- .nv.info.triton_poi_fused_exp_lift_fresh_minimum_0 --------------------------
	.section	.nv.info.triton_poi_fused_exp_lift_fresh_minimum_0,"",@"SHT_CUDA_INFO"
	.sectionflags	@""
	.align	4


	//----- nvinfo : EIATTR_CUDA_API_VERSION
	.align		4
        /*0000*/ 	.byte	0x04, 0x37
        /*0002*/ 	.short	(.L_9 - .L_8)
.L_8:
        /*0004*/ 	.word	0x0000007c


	//----- nvinfo : EIATTR_KPARAM_INFO
	.align		4
.L_9:
        /*0008*/ 	.byte	0x04, 0x17
        /*000a*/ 	.short	(.L_11 - .L_10)
.L_10:
        /*000c*/ 	.word	0x00000000
        /*0010*/ 	.short	0x0002
        /*0012*/ 	.short	0x0010
        /*0014*/ 	.byte	0x00, 0xf0, 0x11, 0x00


	//----- nvinfo : EIATTR_KPARAM_INFO
	.align		4
.L_11:
        /*0018*/ 	.byte	0x04, 0x17
        /*001a*/ 	.short	(.L_13 - .L_12)
.L_12:
        /*001c*/ 	.word	0x00000000
        /*0020*/ 	.short	0x0001
        /*0022*/ 	.short	0x0008
        /*0024*/ 	.byte	0x00, 0xf4, 0x21, 0x00


	//----- nvinfo : EIATTR_KPARAM_INFO
	.align		4
.L_13:
        /*0028*/ 	.byte	0x04, 0x17
        /*002a*/ 	.short	(.L_15 - .L_14)
.L_14:
        /*002c*/ 	.word	0x00000000
        /*0030*/ 	.short	0x0000
        /*0032*/ 	.short	0x0000
        /*0034*/ 	.byte	0x00, 0xf4, 0x21, 0x00


	//----- nvinfo : EIATTR_SPARSE_MMA_MASK
	.align		4
.L_15:
        /*0038*/ 	.byte	0x03, 0x50
        /*003a*/ 	.short	0x0000


	//----- nvinfo : EIATTR_MAXREG_COUNT
	.align		4
        /*003c*/ 	.byte	0x03, 0x1b
        /*003e*/ 	.short	0x00ff


	//----- nvinfo : EIATTR_EXIT_INSTR_OFFSETS
	.align		4
        /*0040*/ 	.byte	0x04, 0x1c
        /*0042*/ 	.short	(.L_17 - .L_16)


	//   ....[0]....
.L_16:
        /*0044*/ 	.word	0x00000210


	//   ....[1]....
        /*0048*/ 	.word	0x00000230


	//----- nvinfo : EIATTR_REQNTID
	.align		4
.L_17:
        /*004c*/ 	.byte	0x04, 0x10
        /*004e*/ 	.short	(.L_19 - .L_18)
.L_18:
        /*0050*/ 	.word	0x00000080
        /*0054*/ 	.word	0x00000001
        /*0058*/ 	.word	0x00000001


	//----- nvinfo : EIATTR_CRS_STACK_SIZE
	.align		4
.L_19:
        /*005c*/ 	.byte	0x04, 0x1e
        /*005e*/ 	.short	(.L_21 - .L_20)
.L_20:
        /*0060*/ 	.word	0x00000000


	//----- nvinfo : EIATTR_CBANK_PARAM_SIZE
	.align		4
.L_21:
        /*0064*/ 	.byte	0x03, 0x19
        /*0066*/ 	.short	0x0014


	//----- nvinfo : EIATTR_PARAM_CBANK
	.align		4
        /*0068*/ 	.byte	0x04, 0x0a
        /*006a*/ 	.short	(.L_23 - .L_22)
	.align		4
.L_22:
        /*006c*/ 	.word	index@(.nv.constant0.triton_poi_fused_exp_lift_fresh_minimum_0)
        /*0070*/ 	.short	0x0210
        /*0072*/ 	.short	0x0014


	//----- nvinfo : EIATTR_SW_WAR
	.align		4
.L_23:
        /*0074*/ 	.byte	0x04, 0x36
        /*0076*/ 	.short	(.L_25 - .L_24)
.L_24:
        /*0078*/ 	.word	0x00000008
.L_25:


//--------------------- .nv.callgraph             --------------------------
	.section	.nv.callgraph,"",@"SHT_CUDA_CALLGRAPH"
	.align	4
	.sectionentsize	8
	.align		4
        /*0000*/ 	.word	0x00000000
	.align		4
        /*0004*/ 	.word	0xffffffff
	.align		4
        /*0008*/ 	.word	0x00000000
	.align		4
        /*000c*/ 	.word	0xfffffffe
	.align		4
        /*0010*/ 	.word	0x00000000
	.align		4
        /*0014*/ 	.word	0xfffffffd
	.align		4
        /*0018*/ 	.word	0x00000000
	.align		4
        /*001c*/ 	.word	0xfffffffc


//--------------------- .text.triton_poi_fused_exp_lift_fresh_minimum_0 --------------------------
	.section	.text.triton_poi_fused_exp_lift_fresh_minimum_0,"ax",@progbits
	.align	128
        .global         triton_poi_fused_exp_lift_fresh_minimum_0
        .type           triton_poi_fused_exp_lift_fresh_minimum_0,@function
        .size           triton_poi_fused_exp_lift_fresh_minimum_0,(.L_x_3 - triton_poi_fused_exp_lift_fresh_minimum_0)
        .other          triton_poi_fused_exp_lift_fresh_minimum_0,@"STO_CUDA_ENTRY STV_DEFAULT"
triton_poi_fused_exp_lift_fresh_minimum_0:
.text.triton_poi_fused_exp_lift_fresh_minimum_0:
[----:B------:R-:W0:Y:S02]  /*0000*/  LDC R1, c[0x0][0x28] ;  /* 0x00000a00ff017b82 */ /* 0x000e240000000800 */
[----:B------:R-:W1:Y:S01]  /*0010*/  S2R R0, SR_TID.X ;  /* 0x0000000000007919 */ /* 0x000e620000002100 */
[----:B------:R-:W-:Y:S01]  /*0020*/  ULDC.64 UR4, c[0x0][0x208] ;  /* 0x0000820000047ab9 */ /* 0x000fe20000000a00 */
[----:B------:R-:W-:Y:S01]  /*0030*/  BSSY B0, `(.L_x_0) ;  /* 0x000000b000007945 */ /* 0x000fe20003800000 */
[----:B------:R-:W-:Y:S01]  /*0040*/  CS2R R2, SRZ ;  /* 0x0000000000027805 */ /* 0x000fe2000001ff00 */
[----:B------:R-:W2:Y:S01]  /*0050*/  S2R R5, SR_CTAID.X ;  /* 0x0000000000057919 */ /* 0x000ea20000002500 */
[----:B-1----:R-:W-:-:S05]  /*0060*/  IMAD.SHL.U32 R0, R0, 0x2, RZ ;  /* 0x0000000200007824 */ /* 0x002fca00078e00ff */
[----:B------:R-:W-:-:S05]  /*0070*/  LOP3.LUT R0, R0, 0xfe, RZ, 0xc0, !PT ;  /* 0x000000fe00007812 */ /* 0x000fca00078ec0ff */
[----:B--2---:R-:W-:-:S05]  /*0080*/  IMAD R5, R5, 0x100, R0 ;  /* 0x0000010005057824 */ /* 0x004fca00078e0200 */
[----:B------:R-:W-:-:S13]  /*0090*/  ISETP.GE.AND P0, PT, R5, 0x100, PT ;  /* 0x000001000500780c */ /* 0x000fda0003f06270 */
[----:B------:R-:W-:Y:S05]  /*00a0*/  @P0 BRA `(.L_x_1) ;  /* 0x00000000000c0947 */ /* 0x000fea0003800000 */
[----:B------:R-:W1:Y:S02]  /*00b0*/  LDC.64 R2, c[0x0][0x210] ;  /* 0x00008400ff027b82 */ /* 0x000e640000000a00 */
[----:B-1----:R-:W-:-:S06]  /*00c0*/  IMAD.WIDE R2, R5, 0x4, R2 ;  /* 0x0000000405027825 */ /* 0x002fcc00078e0202 */
[----:B------:R-:W5:Y:S02]  /*00d0*/  LDG.E.64 R2, desc[UR4][R2.64] ;  /* 0x0000000402027981 */ /* 0x000f64000c1e1b00 */
.L_x_1:
[----:B------:R-:W-:Y:S05]  /*00e0*/  BSYNC B0 ;  /* 0x0000000000007941 */ /* 0x000fea0003800000 */
.L_x_0:
[----:B-----5:R-:W-:Y:S01]  /*00f0*/  FMUL R0, R2, 1.4426950216293334961 ;  /* 0x3fb8aa3b02007820 */ /* 0x020fe20000400000 */
[----:B------:R-:W-:Y:S02]  /*0100*/  FMUL R4, R3, 1.4426950216293334961 ;  /* 0x3fb8aa3b03047820 */ /* 0x000fe40000400000 */
[----:B------:R-:W1:Y:S02]  /*0110*/  LDC.64 R2, c[0x0][0x218] ;  /* 0x00008600ff027b82 */ /* 0x000e640000000a00 */
[----:B------:R-:W-:Y:S02]  /*0120*/  FSETP.GEU.AND P1, PT, R0, -126, PT ;  /* 0xc2fc00000000780b */ /* 0x000fe40003f2e000 */
[----:B------:R-:W-:-:S11]  /*0130*/  FSETP.GEU.AND P2, PT, R4, -126, PT ;  /* 0xc2fc00000400780b */ /* 0x000fd60003f4e000 */
[----:B------:R-:W-:Y:S02]  /*0140*/  @!P1 FMUL R0, R0, 0.5 ;  /* 0x3f00000000009820 */ /* 0x000fe40000400000 */
[----:B------:R-:W-:Y:S02]  /*0150*/  @!P2 FMUL R4, R4, 0.5 ;  /* 0x3f0000000404a820 */ /* 0x000fe40000400000 */
[----:B------:R-:W2:Y:S01]  /*0160*/  MUFU.EX2 R6, R0 ;  /* 0x0000000000067308 */ /* 0x000ea20000000800 */
[----:B-1----:R-:W-:-:S07]  /*0170*/  IMAD.WIDE R2, R5, 0x4, R2 ;  /* 0x0000000405027825 */ /* 0x002fce00078e0202 */
[----:B------:R-:W1:Y:S01]  /*0180*/  MUFU.EX2 R7, R4 ;  /* 0x0000000400077308 */ /* 0x000e620000000800 */
[----:B--2---:R-:W-:-:S05]  /*0190*/  @!P1 FMUL R6, R6, R6 ;  /* 0x0000000606069220 */ /* 0x004fca0000400000 */
[C---:B------:R-:W-:Y:S02]  /*01a0*/  FSETP.GEU.AND P3, PT, R6.reuse, 1, PT ;  /* 0x3f8000000600780b */ /* 0x040fe40003f6e000 */
[----:B------:R-:W-:Y:S01]  /*01b0*/  FSETP.NAN.AND P1, PT, R6, R6, PT ;  /* 0x000000060600720b */ /* 0x000fe20003f28000 */
[----:B-1----:R-:W-:-:S05]  /*01c0*/  @!P2 FMUL R7, R7, R7 ;  /* 0x000000070707a220 */ /* 0x002fca0000400000 */
[C---:B------:R-:W-:Y:S02]  /*01d0*/  FSETP.GEU.AND P4, PT, R7.reuse, 1, PT ;  /* 0x3f8000000700780b */ /* 0x040fe40003f8e000 */
[----:B------:R-:W-:-:S03]  /*01e0*/  FSETP.NAN.AND P2, PT, R7, R7, PT ;  /* 0x000000070700720b */ /* 0x000fc60003f48000 */
[----:B------:R-:W-:-:S08]  /*01f0*/  @P3 SEL R6, R6, 0x3f800000, P1 ;  /* 0x3f80000006063807 */ /* 0x000fd00000800000 */
[----:B------:R-:W-:Y:S01]  /*0200*/  @P4 SEL R7, R7, 0x3f800000, P2 ;  /* 0x3f80000007074807 */ /* 0x000fe20001000000 */
[----:B------:R-:W-:Y:S06]  /*0210*/  @P0 EXIT ;  /* 0x000000000000094d */ /* 0x000fec0003800000 */
[----:B------:R-:W-:Y:S01]  /*0220*/  STG.E.64 desc[UR4][R2.64], R6 ;  /* 0x0000000602007986 */ /* 0x000fe2000c101b04 */
[----:B------:R-:W-:Y:S05]  /*0230*/  EXIT ;  /* 0x000000000000794d */ /* 0x000fea0003800000 */
.L_x_2:
[----:B------:R-:W-:-:S00]  /*0240*/  BRA `(.L_x_2) ;  /* 0xfffffffc00fc7947 */ /* 0x000fc0000383ffff */
[----:B------:R-:W-:-:S00]  /*0250*/  NOP ;  /* 0x0000000000007918 */ /* 0x000fc00000000000 */
        /* <DEDUP_REMOVED lines=10> */
.L_x_3:


//--------------------- .nv.constant0.triton_poi_fused_exp_lift_fresh_minimum_0 --------------------------
	.section	.nv.constant0.triton_poi_fused_exp_lift_fresh_minimum_0,"a",@progbits
	.sectionflags	@""
	.align	4
.nv.constant0.triton_poi_fused_exp_lift_fresh_minimum_0:
	.zero		548
